//
// Generated by NVIDIA NVVM Compiler
//
// Compiler Build ID: CL-36424714
// Cuda compilation tools, release 13.0, V13.0.88
// Based on NVVM 20.0.0
//

.version 9.0
.target sm_100
.address_size 64

	// .globl	_Z3gpuPii

.visible .entry _Z3gpuPii(
	.param .u64 .ptr .align 1 _Z3gpuPii_param_0,
	.param .u32 _Z3gpuPii_param_1
)
{
	.reg .pred 	%p<7>;
	.reg .b32 	%r<41>;
	.reg .b64 	%rd<11>;

	ld.param.u64 	%rd2, [_Z3gpuPii_param_0];
	ld.param.u32 	%r12, [_Z3gpuPii_param_1];
	cvta.to.global.u64 	%rd1, %rd2;
	mov.u32 	%r13, %ctaid.x;
	mov.u32 	%r14, %ntid.x;
	mov.u32 	%r15, %tid.x;
	mad.lo.s32 	%r39, %r13, %r14, %r15;
	mov.u32 	%r16, %nctaid.x;
	mul.lo.s32 	%r2, %r16, %r14;
	setp.ge.s32 	%p1, %r39, %r12;
	@%p1 bra 	$L__BB0_7;
	add.s32 	%r17, %r39, %r2;
	max.s32 	%r18, %r12, %r17;
	setp.lt.s32 	%p2, %r17, %r12;
	selp.u32 	%r19, 1, 0, %p2;
	add.s32 	%r20, %r17, %r19;
	sub.s32 	%r21, %r18, %r20;
	div.u32 	%r22, %r21, %r2;
	add.s32 	%r3, %r22, %r19;
	and.b32  	%r23, %r3, 3;
	setp.eq.s32 	%p3, %r23, 3;
	@%p3 bra 	$L__BB0_4;
	add.s32 	%r24, %r3, 1;
	and.b32  	%r25, %r24, 3;
	neg.s32 	%r37, %r25;
$L__BB0_3:
	.pragma "nounroll";
	mul.wide.s32 	%rd3, %r39, 4;
	add.s64 	%rd4, %rd1, %rd3;
	ld.global.u32 	%r26, [%rd4];
	shl.b32 	%r27, %r26, 1;
	st.global.u32 	[%rd4], %r27;
	add.s32 	%r39, %r39, %r2;
	add.s32 	%r37, %r37, 1;
	setp.ne.s32 	%p4, %r37, 0;
	@%p4 bra 	$L__BB0_3;
$L__BB0_4:
	setp.lt.u32 	%p5, %r3, 3;
	@%p5 bra 	$L__BB0_7;
	mul.wide.s32 	%rd7, %r2, 4;
	shl.b32 	%r36, %r2, 2;
$L__BB0_6:
	mul.wide.s32 	%rd5, %r39, 4;
	add.s64 	%rd6, %rd1, %rd5;
	ld.global.u32 	%r28, [%rd6];
	shl.b32 	%r29, %r28, 1;
	st.global.u32 	[%rd6], %r29;
	add.s64 	%rd8, %rd6, %rd7;
	ld.global.u32 	%r30, [%rd8];
	shl.b32 	%r31, %r30, 1;
	st.global.u32 	[%rd8], %r31;
	add.s64 	%rd9, %rd8, %rd7;
	ld.global.u32 	%r32, [%rd9];
	shl.b32 	%r33, %r32, 1;
	st.global.u32 	[%rd9], %r33;
	add.s64 	%rd10, %rd9, %rd7;
	ld.global.u32 	%r34, [%rd10];
	shl.b32 	%r35, %r34, 1;
	st.global.u32 	[%rd10], %r35;
	add.s32 	%r39, %r36, %r39;
	setp.lt.s32 	%p6, %r39, %r12;
	@%p6 bra 	$L__BB0_6;
$L__BB0_7:
	ret;

}


// ===== COMPILED SASS (sm_100) =====

	.target	sm_100

	.elftype	@"ET_EXEC"


//--------------------- .note.nv.tkinfo           --------------------------
	.section	.note.nv.tkinfo,"",@"SHT_NOTE"
	.sectionflags	@"SHF_NOTE_NV_TKINFO"
	.tkinfo
        /*0018*/ 	.word	0x00000002
        /*0030*/ 	.string	""
        /*0030*/ 	.string	"ptxas"
        /*0030*/ 	.string	"Cuda compilation tools, release 13.0, V13.0.88"
        /*0030*/ 	.string	"Build cuda_13.0.r13.0/compiler.36424714_0"
        /*0030*/ 	.string	"-arch sm_100 -m 64 "



//--------------------- .note.nv.cuinfo           --------------------------
	.section	.note.nv.cuinfo,"",@"SHT_NOTE"
	.sectionflags	@"SHF_NOTE_NV_CUINFO"
        /*0018*/ 	.short	0x0002
        /*001a*/ 	.short	0x0064
        /*001c*/ 	.short	0x0082
	.zero		2


//--------------------- .nv.info                  --------------------------
	.section	.nv.info,"",@"SHT_CUDA_INFO"
	.align	4


	//----- nvinfo : EIATTR_REGCOUNT
	.align		4
        /*0000*/ 	.byte	0x04, 0x2f
        /*0002*/ 	.short	(.L_1 - .L_0)
	.align		4
.L_0:
        /*0004*/ 	.word	index@(_Z3gpuPii)
        /*0008*/ 	.word	0x00000018


	//----- nvinfo : EIATTR_FRAME_SIZE
	.align		4
.L_1:
        /*000c*/ 	.byte	0x04, 0x11
        /*000e*/ 	.short	(.L_3 - .L_2)
	.align		4
.L_2:
        /*0010*/ 	.word	index@(_Z3gpuPii)
        /*0014*/ 	.word	0x00000000


	//----- nvinfo : EIATTR_MIN_STACK_SIZE
	.align		4
.L_3:
        /*0018*/ 	.byte	0x04, 0x12
        /*001a*/ 	.short	(.L_5 - .L_4)
	.align		4
.L_4:
        /*001c*/ 	.word	index@(_Z3gpuPii)
        /*0020*/ 	.word	0x00000000
.L_5:


//--------------------- .nv.compat                --------------------------
	.section	.nv.compat,"",@"SHT_CUDA_COMPAT_INFO"
	.align	4
        /*0000*/ 	.byte	0x02, 0x09, 0x00, 0x00, 0x02, 0x02, 0x01, 0x00, 0x02, 0x05, 0x05, 0x00, 0x03, 0x07, 0x01, 0x01
        /*0010*/ 	.byte	0x02, 0x03, 0x00, 0x00, 0x02, 0x06, 0x01, 0x00, 0x04, 0x0b, 0x08, 0x00, 0x09, 0x00, 0x00, 0x00
        /*0020*/ 	.byte	0x00, 0x00, 0x00, 0x00


//--------------------- .nv.info._Z3gpuPii        --------------------------
	.section	.nv.info._Z3gpuPii,"",@"SHT_CUDA_INFO"
	.sectionflags	@""
	.align	4


	//----- nvinfo : EIATTR_CUDA_API_VERSION
	.align		4
        /*0000*/ 	.byte	0x04, 0x37
        /*0002*/ 	.short	(.L_7 - .L_6)
.L_6:
        /*0004*/ 	.word	0x00000082


	//----- nvinfo : EIATTR_KPARAM_INFO
	.align		4
.L_7:
        /*0008*/ 	.byte	0x04, 0x17
        /*000a*/ 	.short	(.L_9 - .L_8)
.L_8:
        /*000c*/ 	.word	0x00000000
        /*0010*/ 	.short	0x0001
        /*0012*/ 	.short	0x0008
        /*0014*/ 	.byte	0x00, 0xf0, 0x11, 0x00


	//----- nvinfo : EIATTR_KPARAM_INFO
	.align		4
.L_9:
        /*0018*/ 	.byte	0x04, 0x17
        /*001a*/ 	.short	(.L_11 - .L_10)
.L_10:
        /*001c*/ 	.word	0x00000000
        /*0020*/ 	.short	0x0000
        /*0022*/ 	.short	0x0000
        /*0024*/ 	.byte	0x00, 0xf5, 0x21, 0x00


	//----- nvinfo : EIATTR_SPARSE_MMA_MASK
	.align		4
.L_11:
        /*0028*/ 	.byte	0x03, 0x50
        /*002a*/ 	.short	0x0000


	//----- nvinfo : EIATTR_MAXREG_COUNT
	.align		4
        /*002c*/ 	.byte	0x03, 0x1b
        /*002e*/ 	.short	0x00ff


	//----- nvinfo : EIATTR_MERCURY_ISA_VERSION
	.align		4
        /*0030*/ 	.byte	0x03, 0x5f
        /*0032*/ 	.short	0x0101


	//----- nvinfo : EIATTR_VRC_CTA_INIT_COUNT
	.align		4
        /*0034*/ 	.byte	0x02, 0x4a
	.zero		1
	.zero		1


	//----- nvinfo : EIATTR_EXIT_INSTR_OFFSETS
	.align		4
        /*0038*/ 	.byte	0x04, 0x1c
        /*003a*/ 	.short	(.L_13 - .L_12)


	//   ....[0]....
.L_12:
        /*003c*/ 	.word	0x00000090


	//   ....[1]....
        /*0040*/ 	.word	0x00000360


	//   ....[2]....
        /*0044*/ 	.word	0x000004a0


	//----- nvinfo : EIATTR_CRS_STACK_SIZE
	.align		4
.L_13:
        /*0048*/ 	.byte	0x04, 0x1e
        /*004a*/ 	.short	(.L_15 - .L_14)
.L_14:
        /*004c*/ 	.word	0x00000000


	//----- nvinfo : EIATTR_CBANK_PARAM_SIZE
	.align		4
.L_15:
        /*0050*/ 	.byte	0x03, 0x19
        /*0052*/ 	.short	0x000c


	//----- nvinfo : EIATTR_PARAM_CBANK
	.align		4
        /*0054*/ 	.byte	0x04, 0x0a
        /*0056*/ 	.short	(.L_17 - .L_16)
	.align		4
.L_16:
        /*0058*/ 	.word	index@(.nv.constant0._Z3gpuPii)
        /*005c*/ 	.short	0x0380
        /*005e*/ 	.short	0x000c


	//----- nvinfo : EIATTR_SW_WAR
	.align		4
.L_17:
        /*0060*/ 	.byte	0x04, 0x36
        /*0062*/ 	.short	(.L_19 - .L_18)
.L_18:
        /*0064*/ 	.word	0x00000008
.L_19:


//--------------------- .nv.callgraph             --------------------------
	.section	.nv.callgraph,"",@"SHT_CUDA_CALLGRAPH"
	.align	4
	.sectionentsize	8
	.align		4
        /*0000*/ 	.word	0x00000000
	.align		4
        /*0004*/ 	.word	0xffffffff
	.align		4
        /*0008*/ 	.word	0x00000000
	.align		4
        /*000c*/ 	.word	0xfffffffe
	.align		4
        /*0010*/ 	.word	0x00000000
	.align		4
        /*0014*/ 	.word	0xfffffffd
	.align		4
        /*0018*/ 	.word	0x00000000
	.align		4
        /*001c*/ 	.word	0xfffffffc


//--------------------- .text._Z3gpuPii           --------------------------
	.section	.text._Z3gpuPii,"ax",@progbits
	.align	128
        .global         _Z3gpuPii
        .type           _Z3gpuPii,@function
        .size           _Z3gpuPii,(.L_x_5 - _Z3gpuPii)
        .other          _Z3gpuPii,@"STO_CUDA_ENTRY STV_DEFAULT"
_Z3gpuPii:
.text._Z3gpuPii:
[----:B------:R-:W-:Y:S01]  /*0000*/  LDC R1, c[0x0][0x37c] ;  /* 0x0000df00ff017b82 */ /* 0x000fe20000000800 */
[----:B------:R-:W0:Y:S07]  /*0010*/  S2R R5, SR_TID.X ;  /* 0x0000000000057919 */ /* 0x000e2e0000002100 */
[----:B------:R-:W0:Y:S01]  /*0020*/  S2UR UR4, SR_CTAID.X ;  /* 0x00000000000479c3 */ /* 0x000e220000002500 */
[----:B------:R-:W1:Y:S07]  /*0030*/  LDCU UR6, c[0x0][0x388] ;  /* 0x00007100ff0677ac */ /* 0x000e6e0008000800 */
[----:B------:R-:W0:Y:S01]  /*0040*/  LDC R0, c[0x0][0x360] ;  /* 0x0000d800ff007b82 */ /* 0x000e220000000800 */
[----:B------:R-:W2:Y:S01]  /*0050*/  LDCU UR5, c[0x0][0x370] ;  /* 0x00006e00ff0577ac */ /* 0x000ea20008000800 */
[----:B0-----:R-:W-:-:S02]  /*0060*/  IMAD R5, R0, UR4, R5 ;  /* 0x0000000400057c24 */ /* 0x001fc4000f8e0205 */
[----:B--2---:R-:W-:-:S03]  /*0070*/  IMAD R0, R0, UR5, RZ ;  /* 0x0000000500007c24 */ /* 0x004fc6000f8e02ff */
[----:B-1----:R-:W-:-:S13]  /*0080*/  ISETP.GE.AND P0, PT, R5, UR6, PT ;  /* 0x0000000605007c0c */ /* 0x002fda000bf06270 */
[----:B------:R-:W-:Y:S05]  /*0090*/  @P0 EXIT ;  /* 0x000000000000094d */ /* 0x000fea0003800000 */
[----:B------:R-:W0:Y:S01]  /*00a0*/  I2F.U32.RP R8, R0 ;  /* 0x0000000000087306 */ /* 0x000e220000209000 */
[C---:B------:R-:W-:Y:S01]  /*00b0*/  IADD3 R4, PT, PT, R0.reuse, R5, RZ ;  /* 0x0000000500047210 */ /* 0x040fe20007ffe0ff */
[----:B------:R-:W-:Y:S01]  /*00c0*/  IMAD.MOV R9, RZ, RZ, -R0 ;  /* 0x000000ffff097224 */ /* 0x000fe200078e0a00 */
[----:B------:R-:W-:Y:S01]  /*00d0*/  ISETP.NE.U32.AND P2, PT, R0, RZ, PT ;  /* 0x000000ff0000720c */ /* 0x000fe20003f45070 */
[----:B------:R-:W1:Y:S01]  /*00e0*/  LDCU.64 UR4, c[0x0][0x358] ;  /* 0x00006b00ff0477ac */ /* 0x000e620008000a00 */
[C---:B------:R-:W-:Y:S01]  /*00f0*/  ISETP.GE.AND P0, PT, R4.reuse, UR6, PT ;  /* 0x0000000604007c0c */ /* 0x040fe2000bf06270 */
[----:B------:R-:W-:Y:S01]  /*0100*/  BSSY.RECONVERGENT B0, `(.L_x_0) ;  /* 0x0000025000007945 */ /* 0x000fe20003800200 */
[----:B------:R-:W-:Y:S02]  /*0110*/  VIMNMX R7, PT, PT, R4, UR6, !PT ;  /* 0x0000000604077c48 */ /* 0x000fe4000ffe0100 */
[----:B------:R-:W-:-:S04]  /*0120*/  SEL R6, RZ, 0x1, P0 ;  /* 0x00000001ff067807 */ /* 0x000fc80000000000 */
[----:B------:R-:W-:Y:S01]  /*0130*/  IADD3 R7, PT, PT, R7, -R4, -R6 ;  /* 0x8000000407077210 */ /* 0x000fe20007ffe806 */
[----:B0-----:R-:W0:Y:S02]  /*0140*/  MUFU.RCP R8, R8 ;  /* 0x0000000800087308 */ /* 0x001e240000001000 */
[----:B0-----:R-:W-:-:S06]  /*0150*/  VIADD R2, R8, 0xffffffe ;  /* 0x0ffffffe08027836 */ /* 0x001fcc0000000000 */
[----:B------:R0:W2:Y:S02]  /*0160*/  F2I.FTZ.U32.TRUNC.NTZ R3, R2 ;  /* 0x0000000200037305 */ /* 0x0000a4000021f000 */
[----:B0-----:R-:W-:Y:S02]  /*0170*/  IMAD.MOV.U32 R2, RZ, RZ, RZ ;  /* 0x000000ffff027224 */ /* 0x001fe400078e00ff */
[----:B--2---:R-:W-:-:S04]  /*0180*/  IMAD R9, R9, R3, RZ ;  /* 0x0000000309097224 */ /* 0x004fc800078e02ff */
[----:B------:R-:W-:-:S06]  /*0190*/  IMAD.HI.U32 R8, R3, R9, R2 ;  /* 0x0000000903087227 */ /* 0x000fcc00078e0002 */
[----:B------:R-:W-:-:S05]  /*01a0*/  IMAD.HI.U32 R9, R8, R7, RZ ;  /* 0x0000000708097227 */ /* 0x000fca00078e00ff */
[----:B------:R-:W-:-:S05]  /*01b0*/  IADD3 R2, PT, PT, -R9, RZ, RZ ;  /* 0x000000ff09027210 */ /* 0x000fca0007ffe1ff */
[----:B------:R-:W-:Y:S02]  /*01c0*/  IMAD R7, R0, R2, R7 ;  /* 0x0000000200077224 */ /* 0x000fe400078e0207 */
[----:B------:R-:W0:Y:S03]  /*01d0*/  LDC.64 R2, c[0x0][0x380] ;  /* 0x0000e000ff027b82 */ /* 0x000e260000000a00 */
[----:B------:R-:W-:-:S13]  /*01e0*/  ISETP.GE.U32.AND P0, PT, R7, R0, PT ;  /* 0x000000000700720c */ /* 0x000fda0003f06070 */
[----:B------:R-:W-:Y:S01]  /*01f0*/  @P0 IMAD.IADD R7, R7, 0x1, -R0 ;  /* 0x0000000107070824 */ /* 0x000fe200078e0a00 */
[----:B------:R-:W-:-:S04]  /*0200*/  @P0 IADD3 R9, PT, PT, R9, 0x1, RZ ;  /* 0x0000000109090810 */ /* 0x000fc80007ffe0ff */
[----:B------:R-:W-:-:S13]  /*0210*/  ISETP.GE.U32.AND P1, PT, R7, R0, PT ;  /* 0x000000000700720c */ /* 0x000fda0003f26070 */
[----:B------:R-:W-:Y:S01]  /*0220*/  @P1 VIADD R9, R9, 0x1 ;  /* 0x0000000109091836 */ /* 0x000fe20000000000 */
[----:B------:R-:W-:-:S04]  /*0230*/  @!P2 LOP3.LUT R9, RZ, R0, RZ, 0x33, !PT ;  /* 0x00000000ff09a212 */ /* 0x000fc800078e33ff */
[----:B------:R-:W-:-:S04]  /*0240*/  IADD3 R4, PT, PT, R6, R9, RZ ;  /* 0x0000000906047210 */ /* 0x000fc80007ffe0ff */
[C---:B------:R-:W-:Y:S02]  /*0250*/  LOP3.LUT R6, R4.reuse, 0x3, RZ, 0xc0, !PT ;  /* 0x0000000304067812 */ /* 0x040fe400078ec0ff */
[----:B------:R-:W-:Y:S02]  /*0260*/  ISETP.GE.U32.AND P1, PT, R4, 0x3, PT ;  /* 0x000000030400780c */ /* 0x000fe40003f26070 */
[----:B------:R-:W-:-:S13]  /*0270*/  ISETP.NE.AND P0, PT, R6, 0x3, PT ;  /* 0x000000030600780c */ /* 0x000fda0003f05270 */
[----:B01----:R-:W-:Y:S05]  /*0280*/  @!P0 BRA `(.L_x_1) ;  /* 0x0000000000308947 */ /* 0x003fea0003800000 */
[----:B------:R-:W0:Y:S01]  /*0290*/  LDC.64 R8, c[0x0][0x380] ;  /* 0x0000e000ff087b82 */ /* 0x000e220000000a00 */
[----:B------:R-:W-:-:S05]  /*02a0*/  VIADD R4, R4, 0x1 ;  /* 0x0000000104047836 */ /* 0x000fca0000000000 */
[----:B------:R-:W-:-:S04]  /*02b0*/  LOP3.LUT R4, R4, 0x3, RZ, 0xc0, !PT ;  /* 0x0000000304047812 */ /* 0x000fc800078ec0ff */
[----:B------:R-:W-:-:S07]  /*02c0*/  IADD3 R4, PT, PT, -R4, RZ, RZ ;  /* 0x000000ff04047210 */ /* 0x000fce0007ffe1ff */
.L_x_2:
[----:B01----:R-:W-:-:S05]  /*02d0*/  IMAD.WIDE R6, R5, 0x4, R8 ;  /* 0x0000000405067825 */ /* 0x003fca00078e0208 */
[----:B------:R-:W2:Y:S01]  /*02e0*/  LDG.E R10, desc[UR4][R6.64] ;  /* 0x00000004060a7981 */ /* 0x000ea2000c1e1900 */
[----:B------:R-:W-:Y:S01]  /*02f0*/  IADD3 R4, PT, PT, R4, 0x1, RZ ;  /* 0x0000000104047810 */ /* 0x000fe20007ffe0ff */
[----:B------:R-:W-:-:S03]  /*0300*/  IMAD.IADD R5, R0, 0x1, R5 ;  /* 0x0000000100057824 */ /* 0x000fc600078e0205 */
[----:B------:R-:W-:Y:S01]  /*0310*/  ISETP.NE.AND P0, PT, R4, RZ, PT ;  /* 0x000000ff0400720c */ /* 0x000fe20003f05270 */
[----:B--2---:R-:W-:-:S05]  /*0320*/  IMAD.SHL.U32 R11, R10, 0x2, RZ ;  /* 0x000000020a0b7824 */ /* 0x004fca00078e00ff */
[----:B------:R1:W-:Y:S07]  /*0330*/  STG.E desc[UR4][R6.64], R11 ;  /* 0x0000000b06007986 */ /* 0x0003ee000c101904 */
[----:B------:R-:W-:Y:S05]  /*0340*/  @P0 BRA `(.L_x_2) ;  /* 0xfffffffc00e00947 */ /* 0x000fea000383ffff */
.L_x_1:
[----:B------:R-:W-:Y:S05]  /*0350*/  BSYNC.RECONVERGENT B0 ;  /* 0x0000000000007941 */ /* 0x000fea0003800200 */
.L_x_0:
[----:B------:R-:W-:Y:S05]  /*0360*/  @!P1 EXIT ;  /* 0x000000000000994d */ /* 0x000fea0003800000 */
.L_x_3:
[----:B0-----:R-:W-:-:S05]  /*0370*/  IMAD.WIDE R12, R5, 0x4, R2 ;  /* 0x00000004050c7825 */ /* 0x001fca00078e0202 */
[----:B------:R-:W2:Y:S01]  /*0380*/  LDG.E R4, desc[UR4][R12.64] ;  /* 0x000000040c047981 */ /* 0x000ea2000c1e1900 */
[----:B-1----:R-:W-:Y:S01]  /*0390*/  IMAD.WIDE R6, R0, 0x4, R12 ;  /* 0x0000000400067825 */ /* 0x002fe200078e020c */
[----:B--2---:R-:W-:-:S05]  /*03a0*/  SHF.L.U32 R15, R4, 0x1, RZ ;  /* 0x00000001040f7819 */ /* 0x004fca00000006ff */
[----:B------:R0:W-:Y:S04]  /*03b0*/  STG.E desc[UR4][R12.64], R15 ;  /* 0x0000000f0c007986 */ /* 0x0001e8000c101904 */
[----:B------:R-:W2:Y:S01]  /*03c0*/  LDG.E R4, desc[UR4][R6.64] ;  /* 0x0000000406047981 */ /* 0x000ea2000c1e1900 */
[----:B------:R-:W-:-:S04]  /*03d0*/  IMAD.WIDE R8, R0, 0x4, R6 ;  /* 0x0000000400087825 */ /* 0x000fc800078e0206 */
[----:B--2---:R-:W-:-:S05]  /*03e0*/  IMAD.SHL.U32 R17, R4, 0x2, RZ ;  /* 0x0000000204117824 */ /* 0x004fca00078e00ff */
[----:B------:R0:W-:Y:S04]  /*03f0*/  STG.E desc[UR4][R6.64], R17 ;  /* 0x0000001106007986 */ /* 0x0001e8000c101904 */
[----:B------:R-:W2:Y:S01]  /*0400*/  LDG.E R4, desc[UR4][R8.64] ;  /* 0x0000000408047981 */ /* 0x000ea2000c1e1900 */
[----:B------:R-:W-:Y:S01]  /*0410*/  IMAD.WIDE R10, R0, 0x4, R8 ;  /* 0x00000004000a7825 */ /* 0x000fe200078e0208 */
[----:B--2---:R-:W-:-:S05]  /*0420*/  SHF.L.U32 R19, R4, 0x1, RZ ;  /* 0x0000000104137819 */ /* 0x004fca00000006ff */
[----:B------:R0:W-:Y:S04]  /*0430*/  STG.E desc[UR4][R8.64], R19 ;  /* 0x0000001308007986 */ /* 0x0001e8000c101904 */
[----:B------:R-:W2:Y:S01]  /*0440*/  LDG.E R4, desc[UR4][R10.64] ;  /* 0x000000040a047981 */ /* 0x000ea2000c1e1900 */
[----:B------:R-:W-:-:S04]  /*0450*/  LEA R5, R0, R5, 0x2 ;  /* 0x0000000500057211 */ /* 0x000fc800078e10ff */
[----:B------:R-:W-:Y:S01]  /*0460*/  ISETP.GE.AND P0, PT, R5, UR6, PT ;  /* 0x0000000605007c0c */ /* 0x000fe2000bf06270 */
[----:B--2---:R-:W-:-:S05]  /*0470*/  IMAD.SHL.U32 R21, R4, 0x2, RZ ;  /* 0x0000000204157824 */ /* 0x004fca00078e00ff */
[----:B------:R0:W-:Y:S07]  /*0480*/  STG.E desc[UR4][R10.64], R21 ;  /* 0x000000150a007986 */ /* 0x0001ee000c101904 */
[----:B------:R-:W-:Y:S05]  /*0490*/  @!P0 BRA `(.L_x_3) ;  /* 0xfffffffc00b48947 */ /* 0x000fea000383ffff */
[----:B------:R-:W-:Y:S05]  /*04a0*/  EXIT ;  /* 0x000000000000794d */ /* 0x000fea0003800000 */
.L_x_4:
[----:B------:R-:W-:-:S00]  /*04b0*/  BRA `(.L_x_4) ;  /* 0xfffffffc00fc7947 */ /* 0x000fc0000383ffff */
[----:B------:R-:W-:-:S00]  /*04c0*/  NOP ;  /* 0x0000000000007918 */ /* 0x000fc00000000000 */
        /* <DEDUP_REMOVED lines=11> */
.L_x_5:


//--------------------- .nv.shared.reserved.0     --------------------------
	.section	.nv.shared.reserved.0,"aw",@nobits
	.weak		__nv_reservedSMEM_offset_0_alias
	.size		__nv_reservedSMEM_offset_0_alias, 0, 64
	.other		__nv_reservedSMEM_offset_0_alias,@"STO_CUDA_RESERVED_SHARED STV_DEFAULT"
__nv_reservedSMEM_offset_0_alias:
	.zero		0
	.zero		64


//--------------------- .nv.constant0._Z3gpuPii   --------------------------
	.section	.nv.constant0._Z3gpuPii,"a",@progbits
	.sectionflags	@""
	.align	4
.nv.constant0._Z3gpuPii:
	.zero		908


//--------------------- SYMBOLS --------------------------

	.type		.nv.reservedSmem.offset0,@object
	.size		.nv.reservedSmem.offset0,0x4
